//
// Generated by NVIDIA NVVM Compiler
//
// Compiler Build ID: CL-36424714
// Cuda compilation tools, release 13.0, V13.0.88
// Based on NVVM 20.0.0
//

.version 9.0
.target sm_100
.address_size 64

	// .globl	reduce_sum
.extern .shared .align 16 .b8 sdata[];

.visible .entry reduce_sum(
	.param .u64 .ptr .align 1 reduce_sum_param_0,
	.param .u64 .ptr .align 1 reduce_sum_param_1,
	.param .u32 reduce_sum_param_2
)
{
	.reg .pred 	%p<6>;
	.reg .b32 	%r<14>;
	.reg .b32 	%f<9>;
	.reg .b64 	%rd<9>;

	ld.param.u64 	%rd1, [reduce_sum_param_0];
	ld.param.u64 	%rd2, [reduce_sum_param_1];
	ld.param.u32 	%r8, [reduce_sum_param_2];
	mov.u32 	%r1, %tid.x;
	mov.u32 	%r2, %ctaid.x;
	mov.u32 	%r13, %ntid.x;
	mad.lo.s32 	%r4, %r2, %r13, %r1;
	setp.ge.s32 	%p1, %r4, %r8;
	mov.f32 	%f8, 0f00000000;
	@%p1 bra 	$L__BB0_2;
	cvta.to.global.u64 	%rd3, %rd1;
	mul.wide.u32 	%rd4, %r4, 4;
	add.s64 	%rd5, %rd3, %rd4;
	ld.global.nc.f32 	%f8, [%rd5];
$L__BB0_2:
	shl.b32 	%r9, %r1, 2;
	mov.u32 	%r10, sdata;
	add.s32 	%r5, %r10, %r9;
	st.shared.f32 	[%r5], %f8;
	bar.sync 	0;
	setp.lt.u32 	%p2, %r13, 2;
	@%p2 bra 	$L__BB0_6;
$L__BB0_3:
	shr.u32 	%r7, %r13, 1;
	setp.ge.u32 	%p3, %r1, %r7;
	@%p3 bra 	$L__BB0_5;
	shl.b32 	%r11, %r7, 2;
	add.s32 	%r12, %r5, %r11;
	ld.shared.f32 	%f4, [%r12];
	ld.shared.f32 	%f5, [%r5];
	add.f32 	%f6, %f4, %f5;
	st.shared.f32 	[%r5], %f6;
$L__BB0_5:
	bar.sync 	0;
	setp.gt.u32 	%p4, %r13, 3;
	mov.u32 	%r13, %r7;
	@%p4 bra 	$L__BB0_3;
$L__BB0_6:
	setp.ne.s32 	%p5, %r1, 0;
	@%p5 bra 	$L__BB0_8;
	ld.shared.f32 	%f7, [sdata];
	cvta.to.global.u64 	%rd6, %rd2;
	mul.wide.u32 	%rd7, %r2, 4;
	add.s64 	%rd8, %rd6, %rd7;
	st.global.f32 	[%rd8], %f7;
$L__BB0_8:
	ret;

}


// ===== COMPILED SASS (sm_100) =====

	.target	sm_100

	.elftype	@"ET_EXEC"


//--------------------- .note.nv.tkinfo           --------------------------
	.section	.note.nv.tkinfo,"",@"SHT_NOTE"
	.sectionflags	@"SHF_NOTE_NV_TKINFO"
	.tkinfo
        /*0018*/ 	.word	0x00000002
        /*0030*/ 	.string	""
        /*0030*/ 	.string	"ptxas"
        /*0030*/ 	.string	"Cuda compilation tools, release 13.0, V13.0.88"
        /*0030*/ 	.string	"Build cuda_13.0.r13.0/compiler.36424714_0"
        /*0030*/ 	.string	"-arch sm_100 -m 64 "



//--------------------- .note.nv.cuinfo           --------------------------
	.section	.note.nv.cuinfo,"",@"SHT_NOTE"
	.sectionflags	@"SHF_NOTE_NV_CUINFO"
        /*0018*/ 	.short	0x0002
        /*001a*/ 	.short	0x0064
        /*001c*/ 	.short	0x0082
	.zero		2


//--------------------- .nv.info                  --------------------------
	.section	.nv.info,"",@"SHT_CUDA_INFO"
	.align	4


	//----- nvinfo : EIATTR_REGCOUNT
	.align		4
        /*0000*/ 	.byte	0x04, 0x2f
        /*0002*/ 	.short	(.L_1 - .L_0)
	.align		4
.L_0:
        /*0004*/ 	.word	index@(reduce_sum)
        /*0008*/ 	.word	0x0000000b


	//----- nvinfo : EIATTR_FRAME_SIZE
	.align		4
.L_1:
        /*000c*/ 	.byte	0x04, 0x11
        /*000e*/ 	.short	(.L_3 - .L_2)
	.align		4
.L_2:
        /*0010*/ 	.word	index@(reduce_sum)
        /*0014*/ 	.word	0x00000000


	//----- nvinfo : EIATTR_MIN_STACK_SIZE
	.align		4
.L_3:
        /*0018*/ 	.byte	0x04, 0x12
        /*001a*/ 	.short	(.L_5 - .L_4)
	.align		4
.L_4:
        /*001c*/ 	.word	index@(reduce_sum)
        /*0020*/ 	.word	0x00000000
.L_5:


//--------------------- .nv.compat                --------------------------
	.section	.nv.compat,"",@"SHT_CUDA_COMPAT_INFO"
	.align	4
        /*0000*/ 	.byte	0x02, 0x09, 0x00, 0x00, 0x02, 0x02, 0x01, 0x00, 0x02, 0x05, 0x05, 0x00, 0x03, 0x07, 0x01, 0x01
        /*0010*/ 	.byte	0x02, 0x03, 0x00, 0x00, 0x02, 0x06, 0x01, 0x00, 0x04, 0x0b, 0x08, 0x00, 0x09, 0x00, 0x00, 0x00
        /*0020*/ 	.byte	0x00, 0x00, 0x00, 0x00


//--------------------- .nv.info.reduce_sum       --------------------------
	.section	.nv.info.reduce_sum,"",@"SHT_CUDA_INFO"
	.sectionflags	@""
	.align	4


	//----- nvinfo : EIATTR_CUDA_API_VERSION
	.align		4
        /*0000*/ 	.byte	0x04, 0x37
        /*0002*/ 	.short	(.L_7 - .L_6)
.L_6:
        /*0004*/ 	.word	0x00000082


	//----- nvinfo : EIATTR_KPARAM_INFO
	.align		4
.L_7:
        /*0008*/ 	.byte	0x04, 0x17
        /*000a*/ 	.short	(.L_9 - .L_8)
.L_8:
        /*000c*/ 	.word	0x00000000
        /*0010*/ 	.short	0x0002
        /*0012*/ 	.short	0x0010
        /*0014*/ 	.byte	0x00, 0xf0, 0x11, 0x00


	//----- nvinfo : EIATTR_KPARAM_INFO
	.align		4
.L_9:
        /*0018*/ 	.byte	0x04, 0x17
        /*001a*/ 	.short	(.L_11 - .L_10)
.L_10:
        /*001c*/ 	.word	0x00000000
        /*0020*/ 	.short	0x0001
        /*0022*/ 	.short	0x0008
        /*0024*/ 	.byte	0x00, 0xf5, 0x21, 0x00


	//----- nvinfo : EIATTR_KPARAM_INFO
	.align		4
.L_11:
        /*0028*/ 	.byte	0x04, 0x17
        /*002a*/ 	.short	(.L_13 - .L_12)
.L_12:
        /*002c*/ 	.word	0x00000000
        /*0030*/ 	.short	0x0000
        /*0032*/ 	.short	0x0000
        /*0034*/ 	.byte	0x00, 0xf5, 0x21, 0x00


	//----- nvinfo : EIATTR_SPARSE_MMA_MASK
	.align		4
.L_13:
        /*0038*/ 	.byte	0x03, 0x50
        /*003a*/ 	.short	0x0000


	//----- nvinfo : EIATTR_MAXREG_COUNT
	.align		4
        /*003c*/ 	.byte	0x03, 0x1b
        /*003e*/ 	.short	0x00ff


	//----- nvinfo : EIATTR_NUM_BARRIERS
	.align		4
        /*0040*/ 	.byte	0x02, 0x4c
        /*0042*/ 	.byte	0x01
	.zero		1


	//----- nvinfo : EIATTR_MERCURY_ISA_VERSION
	.align		4
        /*0044*/ 	.byte	0x03, 0x5f
        /*0046*/ 	.short	0x0101


	//----- nvinfo : EIATTR_VRC_CTA_INIT_COUNT
	.align		4
        /*0048*/ 	.byte	0x02, 0x4a
	.zero		1
	.zero		1


	//----- nvinfo : EIATTR_EXIT_INSTR_OFFSETS
	.align		4
        /*004c*/ 	.byte	0x04, 0x1c
        /*004e*/ 	.short	(.L_15 - .L_14)


	//   ....[0]....
.L_14:
        /*0050*/ 	.word	0x00000210


	//   ....[1]....
        /*0054*/ 	.word	0x00000290


	//----- nvinfo : EIATTR_CBANK_PARAM_SIZE
	.align		4
.L_15:
        /*0058*/ 	.byte	0x03, 0x19
        /*005a*/ 	.short	0x0014


	//----- nvinfo : EIATTR_PARAM_CBANK
	.align		4
        /*005c*/ 	.byte	0x04, 0x0a
        /*005e*/ 	.short	(.L_17 - .L_16)
	.align		4
.L_16:
        /*0060*/ 	.word	index@(.nv.constant0.reduce_sum)
        /*0064*/ 	.short	0x0380
        /*0066*/ 	.short	0x0014


	//----- nvinfo : EIATTR_SW_WAR
	.align		4
.L_17:
        /*0068*/ 	.byte	0x04, 0x36
        /*006a*/ 	.short	(.L_19 - .L_18)
.L_18:
        /*006c*/ 	.word	0x00000008
.L_19:


//--------------------- .nv.callgraph             --------------------------
	.section	.nv.callgraph,"",@"SHT_CUDA_CALLGRAPH"
	.align	4
	.sectionentsize	8
	.align		4
        /*0000*/ 	.word	0x00000000
	.align		4
        /*0004*/ 	.word	0xffffffff
	.align		4
        /*0008*/ 	.word	0x00000000
	.align		4
        /*000c*/ 	.word	0xfffffffe
	.align		4
        /*0010*/ 	.word	0x00000000
	.align		4
        /*0014*/ 	.word	0xfffffffd
	.align		4
        /*0018*/ 	.word	0x00000000
	.align		4
        /*001c*/ 	.word	0xfffffffc


//--------------------- .text.reduce_sum          --------------------------
	.section	.text.reduce_sum,"ax",@progbits
	.align	128
        .global         reduce_sum
        .type           reduce_sum,@function
        .size           reduce_sum,(.L_x_3 - reduce_sum)
        .other          reduce_sum,@"STO_CUDA_ENTRY STV_DEFAULT"
reduce_sum:
.text.reduce_sum:
[----:B------:R-:W-:Y:S01]  /*0000*/  LDC R1, c[0x0][0x37c] ;  /* 0x0000df00ff017b82 */ /* 0x000fe20000000800 */
[----:B------:R-:W0:Y:S01]  /*0010*/  S2R R6, SR_TID.X ;  /* 0x0000000000067919 */ /* 0x000e220000002100 */
[----:B------:R-:W0:Y:S01]  /*0020*/  LDCU UR8, c[0x0][0x360] ;  /* 0x00006c00ff0877ac */ /* 0x000e220008000800 */
[----:B------:R-:W-:Y:S01]  /*0030*/  IMAD.MOV.U32 R4, RZ, RZ, RZ ;  /* 0x000000ffff047224 */ /* 0x000fe200078e00ff */
[----:B------:R-:W0:Y:S01]  /*0040*/  S2R R7, SR_CTAID.X ;  /* 0x0000000000077919 */ /* 0x000e220000002500 */
[----:B------:R-:W1:Y:S01]  /*0050*/  LDCU UR4, c[0x0][0x390] ;  /* 0x00007200ff0477ac */ /* 0x000e620008000800 */
[----:B------:R-:W2:Y:S01]  /*0060*/  LDCU.64 UR6, c[0x0][0x358] ;  /* 0x00006b00ff0677ac */ /* 0x000ea20008000a00 */
[----:B0-----:R-:W-:-:S05]  /*0070*/  IMAD R5, R7, UR8, R6 ;  /* 0x0000000807057c24 */ /* 0x001fca000f8e0206 */
[----:B-1----:R-:W-:-:S13]  /*0080*/  ISETP.GE.AND P0, PT, R5, UR4, PT ;  /* 0x0000000405007c0c */ /* 0x002fda000bf06270 */
[----:B------:R-:W0:Y:S02]  /*0090*/  @!P0 LDC.64 R2, c[0x0][0x380] ;  /* 0x0000e000ff028b82 */ /* 0x000e240000000a00 */
[----:B0-----:R-:W-:-:S05]  /*00a0*/  @!P0 IMAD.WIDE.U32 R2, R5, 0x4, R2 ;  /* 0x0000000405028825 */ /* 0x001fca00078e0002 */
[----:B--2---:R-:W2:Y:S01]  /*00b0*/  @!P0 LDG.E.CONSTANT R4, desc[UR6][R2.64] ;  /* 0x0000000602048981 */ /* 0x004ea2000c1e9900 */
[----:B------:R-:W0:Y:S01]  /*00c0*/  S2UR UR5, SR_CgaCtaId ;  /* 0x00000000000579c3 */ /* 0x000e220000008800 */
[----:B------:R-:W-:Y:S01]  /*00d0*/  IMAD.U32 R0, RZ, RZ, UR8 ;  /* 0x00000008ff007e24 */ /* 0x000fe2000f8e00ff */
[----:B------:R-:W-:Y:S01]  /*00e0*/  UMOV UR4, 0x400 ;  /* 0x0000040000047882 */ /* 0x000fe20000000000 */
[----:B------:R-:W-:-:S03]  /*00f0*/  ISETP.NE.AND P0, PT, R6, RZ, PT ;  /* 0x000000ff0600720c */ /* 0x000fc60003f05270 */
[----:B------:R-:W-:Y:S01]  /*0100*/  ISETP.GE.U32.AND P1, PT, R0, 0x2, PT ;  /* 0x000000020000780c */ /* 0x000fe20003f26070 */
[----:B0-----:R-:W-:-:S06]  /*0110*/  ULEA UR4, UR5, UR4, 0x18 ;  /* 0x0000000405047291 */ /* 0x001fcc000f8ec0ff */
[----:B------:R-:W-:-:S05]  /*0120*/  LEA R5, R6, UR4, 0x2 ;  /* 0x0000000406057c11 */ /* 0x000fca000f8e10ff */
[----:B--2---:R0:W-:Y:S01]  /*0130*/  STS [R5], R4 ;  /* 0x0000000405007388 */ /* 0x0041e20000000800 */
[----:B------:R-:W-:Y:S06]  /*0140*/  BAR.SYNC.DEFER_BLOCKING 0x0 ;  /* 0x0000000000007b1d */ /* 0x000fec0000010000 */
[----:B------:R-:W-:Y:S05]  /*0150*/  @!P1 BRA `(.L_x_0) ;  /* 0x00000000002c9947 */ /* 0x000fea0003800000 */
.L_x_1:
[----:B------:R-:W-:-:S04]  /*0160*/  SHF.R.U32.HI R8, RZ, 0x1, R0 ;  /* 0x00000001ff087819 */ /* 0x000fc80000011600 */
[----:B------:R-:W-:-:S13]  /*0170*/  ISETP.GE.U32.AND P1, PT, R6, R8, PT ;  /* 0x000000080600720c */ /* 0x000fda0003f26070 */
[----:B------:R-:W-:Y:S01]  /*0180*/  @!P1 LEA R2, R8, R5, 0x2 ;  /* 0x0000000508029211 */ /* 0x000fe200078e10ff */
[----:B------:R-:W-:Y:S05]  /*0190*/  @!P1 LDS R3, [R5] ;  /* 0x0000000005039984 */ /* 0x000fea0000000800 */
[----:B------:R-:W0:Y:S02]  /*01a0*/  @!P1 LDS R2, [R2] ;  /* 0x0000000002029984 */ /* 0x000e240000000800 */
[----:B0-----:R-:W-:-:S05]  /*01b0*/  @!P1 FADD R4, R2, R3 ;  /* 0x0000000302049221 */ /* 0x001fca0000000000 */
[----:B------:R1:W-:Y:S01]  /*01c0*/  @!P1 STS [R5], R4 ;  /* 0x0000000405009388 */ /* 0x0003e20000000800 */
[----:B------:R-:W-:Y:S01]  /*01d0*/  BAR.SYNC.DEFER_BLOCKING 0x0 ;  /* 0x0000000000007b1d */ /* 0x000fe20000010000 */
[----:B------:R-:W-:Y:S01]  /*01e0*/  ISETP.GT.U32.AND P1, PT, R0, 0x3, PT ;  /* 0x000000030000780c */ /* 0x000fe20003f24070 */
[----:B------:R-:W-:-:S12]  /*01f0*/  IMAD.MOV.U32 R0, RZ, RZ, R8 ;  /* 0x000000ffff007224 */ /* 0x000fd800078e0008 */
[----:B-1----:R-:W-:Y:S05]  /*0200*/  @P1 BRA `(.L_x_1) ;  /* 0xfffffffc00d41947 */ /* 0x002fea000383ffff */
.L_x_0:
[----:B------:R-:W-:Y:S05]  /*0210*/  @P0 EXIT ;  /* 0x000000000000094d */ /* 0x000fea0003800000 */
[----:B------:R-:W1:Y:S01]  /*0220*/  S2UR UR5, SR_CgaCtaId ;  /* 0x00000000000579c3 */ /* 0x000e620000008800 */
[----:B------:R-:W-:-:S07]  /*0230*/  UMOV UR4, 0x400 ;  /* 0x0000040000047882 */ /* 0x000fce0000000000 */
[----:B------:R-:W2:Y:S01]  /*0240*/  LDC.64 R2, c[0x0][0x388] ;  /* 0x0000e200ff027b82 */ /* 0x000ea20000000a00 */
[----:B-1----:R-:W-:Y:S01]  /*0250*/  ULEA UR4, UR5, UR4, 0x18 ;  /* 0x0000000405047291 */ /* 0x002fe2000f8ec0ff */
[----:B--2---:R-:W-:-:S08]  /*0260*/  IMAD.WIDE.U32 R2, R7, 0x4, R2 ;  /* 0x0000000407027825 */ /* 0x004fd000078e0002 */
[----:B0-----:R-:W0:Y:S04]  /*0270*/  LDS R5, [UR4] ;  /* 0x00000004ff057984 */ /* 0x001e280008000800 */
[----:B0-----:R-:W-:Y:S01]  /*0280*/  STG.E desc[UR6][R2.64], R5 ;  /* 0x0000000502007986 */ /* 0x001fe2000c101906 */
[----:B------:R-:W-:Y:S05]  /*0290*/  EXIT ;  /* 0x000000000000794d */ /* 0x000fea0003800000 */
.L_x_2:
[----:B------:R-:W-:-:S00]  /*02a0*/  BRA `(.L_x_2) ;  /* 0xfffffffc00fc7947 */ /* 0x000fc0000383ffff */
[----:B------:R-:W-:-:S00]  /*02b0*/  NOP ;  /* 0x0000000000007918 */ /* 0x000fc00000000000 */
        /* <DEDUP_REMOVED lines=12> */
.L_x_3:


//--------------------- .nv.shared.reduce_sum     --------------------------
	.section	.nv.shared.reduce_sum,"aw",@nobits
	.sectionflags	@""
	.align	16
	.zero		1024


//--------------------- .nv.shared.reserved.0     --------------------------
	.section	.nv.shared.reserved.0,"aw",@nobits
	.weak		__nv_reservedSMEM_offset_0_alias
	.size		__nv_reservedSMEM_offset_0_alias, 0, 64
	.other		__nv_reservedSMEM_offset_0_alias,@"STO_CUDA_RESERVED_SHARED STV_DEFAULT"
__nv_reservedSMEM_offset_0_alias:
	.zero		0
	.zero		64


//--------------------- .nv.constant0.reduce_sum  --------------------------
	.section	.nv.constant0.reduce_sum,"a",@progbits
	.sectionflags	@""
	.align	4
.nv.constant0.reduce_sum:
	.zero		916


//--------------------- SYMBOLS --------------------------

	.type		.nv.reservedSmem.offset0,@object
	.size		.nv.reservedSmem.offset0,0x4
	.type		.nv.reservedSmem.cap,@object
	.size		.nv.reservedSmem.cap,0x4
